	.headerflags	@"EF_CUDA_TEXMODE_UNIFIED EF_CUDA_64BIT_ADDRESS EF_CUDA_ACCELERATORS EF_CUDA_SM90 EF_CUDA_VIRTUAL_SM(EF_CUDA_SM90)"
	.elftype	@"ET_EXEC"


//--------------------- .nv.info                  --------------------------
	.section	.nv.info,"",@"SHT_CUDA_INFO"
	.align	4


	//----- nvinfo : EIATTR_REGCOUNT
	.align		4
        /*0000*/ 	.byte	0x04, 0x2f
        /*0002*/ 	.short	(.L_2 - .L_1)
	.align		4
.L_1:
        /*0004*/ 	.word	index@(triton_per_fused__native_batch_norm_legit_convolution_leaky_relu_1)
        /*0008*/ 	.word	0x0000001b


	//----- nvinfo : EIATTR_MIN_STACK_SIZE
	.align		4
.L_2:
        /*000c*/ 	.byte	0x04, 0x12
        /*000e*/ 	.short	(.L_4 - .L_3)
	.align		4
.L_3:
        /*0010*/ 	.word	index@(triton_per_fused__native_batch_norm_legit_convolution_leaky_relu_1)
        /*0014*/ 	.word	0x00000000


	//----- nvinfo : EIATTR_FRAME_SIZE
	.align		4
.L_4:
        /*0018*/ 	.byte	0x04, 0x11
        /*001a*/ 	.short	(.L_6 - .L_5)
	.align		4
.L_5:
        /*001c*/ 	.word	index@(triton_per_fused__native_batch_norm_legit_convolution_leaky_relu_1)
        /*0020*/ 	.word	0x00000000


	//----- nvinfo : EIATTR_MIN_STACK_SIZE
	.align		4
.L_6:
        /*0024*/ 	.byte	0x04, 0x12
        /*0026*/ 	.short	(.L_8 - .L_7)
	.align		4
.L_7:
        /*0028*/ 	.word	index@(triton_per_fused__native_batch_norm_legit_convolution_leaky_relu_1)
        /*002c*/ 	.word	0x00000000
.L_8:


//--------------------- .nv.info.triton_per_fused__native_batch_norm_legit_convolution_leaky_relu_1 --------------------------
	.section	.nv.info.triton_per_fused__native_batch_norm_legit_convolution_leaky_relu_1,"",@"SHT_CUDA_INFO"
	.sectionflags	@""
	.align	4


	//----- nvinfo : EIATTR_CUDA_API_VERSION
	.align		4
        /*0000*/ 	.byte	0x04, 0x37
        /*0002*/ 	.short	(.L_10 - .L_9)
.L_9:
        /*0004*/ 	.word	0x0000007c


	//----- nvinfo : EIATTR_KPARAM_INFO
	.align		4
.L_10:
        /*0008*/ 	.byte	0x04, 0x17
        /*000a*/ 	.short	(.L_12 - .L_11)
.L_11:
        /*000c*/ 	.word	0x00000000
        /*0010*/ 	.short	0x0006
        /*0012*/ 	.short	0x002c
        /*0014*/ 	.byte	0x00, 0xf0, 0x11, 0x00


	//----- nvinfo : EIATTR_KPARAM_INFO
	.align		4
.L_12:
        /*0018*/ 	.byte	0x04, 0x17
        /*001a*/ 	.short	(.L_14 - .L_13)
.L_13:
        /*001c*/ 	.word	0x00000000
        /*0020*/ 	.short	0x0005
        /*0022*/ 	.short	0x0028
        /*0024*/ 	.byte	0x00, 0xf0, 0x11, 0x00


	//----- nvinfo : EIATTR_KPARAM_INFO
	.align		4
.L_14:
        /*0028*/ 	.byte	0x04, 0x17
        /*002a*/ 	.short	(.L_16 - .L_15)
.L_15:
        /*002c*/ 	.word	0x00000000
        /*0030*/ 	.short	0x0004
        /*0032*/ 	.short	0x0020
        /*0034*/ 	.byte	0x00, 0xf4, 0x21, 0x00


	//----- nvinfo : EIATTR_KPARAM_INFO
	.align		4
.L_16:
        /*0038*/ 	.byte	0x04, 0x17
        /*003a*/ 	.short	(.L_18 - .L_17)
.L_17:
        /*003c*/ 	.word	0x00000000
        /*0040*/ 	.short	0x0003
        /*0042*/ 	.short	0x0018
        /*0044*/ 	.byte	0x00, 0xf4, 0x21, 0x00


	//----- nvinfo : EIATTR_KPARAM_INFO
	.align		4
.L_18:
        /*0048*/ 	.byte	0x04, 0x17
        /*004a*/ 	.short	(.L_20 - .L_19)
.L_19:
        /*004c*/ 	.word	0x00000000
        /*0050*/ 	.short	0x0002
        /*0052*/ 	.short	0x0010
        /*0054*/ 	.byte	0x00, 0xf4, 0x21, 0x00


	//----- nvinfo : EIATTR_KPARAM_INFO
	.align		4
.L_20:
        /*0058*/ 	.byte	0x04, 0x17
        /*005a*/ 	.short	(.L_22 - .L_21)
.L_21:
        /*005c*/ 	.word	0x00000000
        /*0060*/ 	.short	0x0001
        /*0062*/ 	.short	0x0008
        /*0064*/ 	.byte	0x00, 0xf4, 0x21, 0x00


	//----- nvinfo : EIATTR_KPARAM_INFO
	.align		4
.L_22:
        /*0068*/ 	.byte	0x04, 0x17
        /*006a*/ 	.short	(.L_24 - .L_23)
.L_23:
        /*006c*/ 	.word	0x00000000
        /*0070*/ 	.short	0x0000
        /*0072*/ 	.short	0x0000
        /*0074*/ 	.byte	0x00, 0xf4, 0x21, 0x00


	//----- nvinfo : EIATTR_SPARSE_MMA_MASK
	.align		4
.L_24:
        /*0078*/ 	.byte	0x03, 0x50
        /*007a*/ 	.short	0x0000


	//----- nvinfo : EIATTR_MAXREG_COUNT
	.align		4
        /*007c*/ 	.byte	0x03, 0x1b
        /*007e*/ 	.short	0x00ff


	//----- nvinfo : EIATTR_COOP_GROUP_MASK_REGIDS
	.align		4
        /*0080*/ 	.byte	0x04, 0x29
        /*0082*/ 	.short	(.L_26 - .L_25)


	//   ....[0]....
.L_25:
        /*0084*/ 	.word	0xffffffff


	//   ....[1]....
        /*0088*/ 	.word	0xffffffff


	//   ....[2]....
        /*008c*/ 	.word	0xffffffff


	//   ....[3]....
        /*0090*/ 	.word	0xffffffff


	//   ....[4]....
        /*0094*/ 	.word	0xffffffff


	//   ....[5]....
        /*0098*/ 	.word	0xffffffff


	//----- nvinfo : EIATTR_COOP_GROUP_INSTR_OFFSETS
	.align		4
.L_26:
        /*009c*/ 	.byte	0x04, 0x28
        /*009e*/ 	.short	(.L_28 - .L_27)


	//   ....[0]....
.L_27:
        /*00a0*/ 	.word	0x00000270


	//   ....[1]....
        /*00a4*/ 	.word	0x00000290


	//   ....[2]....
        /*00a8*/ 	.word	0x000002b0


	//   ....[3]....
        /*00ac*/ 	.word	0x00000330


	//   ....[4]....
        /*00b0*/ 	.word	0x00000350


	//   ....[5]....
        /*00b4*/ 	.word	0x000003c0


	//----- nvinfo : EIATTR_EXIT_INSTR_OFFSETS
	.align		4
.L_28:
        /*00b8*/ 	.byte	0x04, 0x1c
        /*00ba*/ 	.short	(.L_30 - .L_29)


	//   ....[0]....
.L_29:
        /*00bc*/ 	.word	0x00000550


	//   ....[1]....
        /*00c0*/ 	.word	0x00000580


	//----- nvinfo : EIATTR_REQNTID
	.align		4
.L_30:
        /*00c4*/ 	.byte	0x04, 0x10
        /*00c6*/ 	.short	(.L_32 - .L_31)
.L_31:
        /*00c8*/ 	.word	0x00000040
        /*00cc*/ 	.word	0x00000001
        /*00d0*/ 	.word	0x00000001


	//----- nvinfo : EIATTR_CBANK_PARAM_SIZE
	.align		4
.L_32:
        /*00d4*/ 	.byte	0x03, 0x19
        /*00d6*/ 	.short	0x0030


	//----- nvinfo : EIATTR_PARAM_CBANK
	.align		4
        /*00d8*/ 	.byte	0x04, 0x0a
        /*00da*/ 	.short	(.L_34 - .L_33)
	.align		4
.L_33:
        /*00dc*/ 	.word	index@(.nv.constant0.triton_per_fused__native_batch_norm_legit_convolution_leaky_relu_1)
        /*00e0*/ 	.short	0x0210
        /*00e2*/ 	.short	0x0030


	//----- nvinfo : EIATTR_SW_WAR
	.align		4
.L_34:
        /*00e4*/ 	.byte	0x04, 0x36
        /*00e6*/ 	.short	(.L_36 - .L_35)
.L_35:
        /*00e8*/ 	.word	0x00000008
.L_36:


//--------------------- .nv.callgraph             --------------------------
	.section	.nv.callgraph,"",@"SHT_CUDA_CALLGRAPH"
	.align	4
	.sectionentsize	8
	.align		4
        /*0000*/ 	.word	0x00000000
	.align		4
        /*0004*/ 	.word	0xffffffff
	.align		4
        /*0008*/ 	.word	0x00000000
	.align		4
        /*000c*/ 	.word	0xfffffffe
	.align		4
        /*0010*/ 	.word	0x00000000
	.align		4
        /*0014*/ 	.word	0xfffffffd
	.align		4
        /*0018*/ 	.word	0x00000000
	.align		4
        /*001c*/ 	.word	0xfffffffc


//--------------------- .nv.constant4             --------------------------
	.section	.nv.constant4,"a",@progbits
	.align	8
	.align		8
.nv.constant4:
        /*0000*/ 	.dword	_$_str


//--------------------- .text.triton_per_fused__native_batch_norm_legit_convolution_leaky_relu_1 --------------------------
	.section	.text.triton_per_fused__native_batch_norm_legit_convolution_leaky_relu_1,"ax",@progbits
	.sectionflags	@"SHF_BARRIERS=1"
	.align	128
        .global         triton_per_fused__native_batch_norm_legit_convolution_leaky_relu_1
        .type           triton_per_fused__native_batch_norm_legit_convolution_leaky_relu_1,@function
        .size           triton_per_fused__native_batch_norm_legit_convolution_leaky_relu_1,(.L_x_1 - triton_per_fused__native_batch_norm_legit_convolution_leaky_relu_1)
        .other          triton_per_fused__native_batch_norm_legit_convolution_leaky_relu_1,@"STO_CUDA_ENTRY STV_DEFAULT"
triton_per_fused__native_batch_norm_legit_convolution_leaky_relu_1:
.text.triton_per_fused__native_batch_norm_legit_convolution_leaky_relu_1:
[----:B------:R-:W0:Y:S01]  /*0000*/  LDC R1, c[0x0][0x28] ;  /* 0x00000a00ff017b82 */ /* 0x000e220000000800 */
[----:B------:R-:W1:Y:S07]  /*0010*/  S2R R7, SR_TID.X ;  /* 0x0000000000077919 */ /* 0x000e6e0000002100 */
[----:B------:R-:W2:Y:S01]  /*0020*/  LDC.64 R2, c[0x0][0x210] ;  /* 0x00008400ff027b82 */ /* 0x000ea20000000a00 */
[----:B------:R-:W-:Y:S01]  /*0030*/  CS2R R14, SRZ ;  /* 0x00000000000e7805 */ /* 0x000fe2000001ff00 */
[----:B------:R-:W-:Y:S01]  /*0040*/  ULDC.64 UR6, c[0x0][0x208] ;  /* 0x0000820000067ab9 */ /* 0x000fe20000000a00 */
[----:B------:R-:W3:Y:S05]  /*0050*/  S2R R6, SR_CTAID.X ;  /* 0x0000000000067919 */ /* 0x000eea0000002500 */
[----:B------:R-:W4:Y:S08]  /*0060*/  LDC.64 R4, c[0x0][0x220] ;  /* 0x00008800ff047b82 */ /* 0x000f300000000a00 */
[----:B------:R-:W5:Y:S01]  /*0070*/  S2UR UR5, SR_CgaCtaId ;  /* 0x00000000000579c3 */ /* 0x000f620000008800 */
[----:B------:R-:W-:Y:S01]  /*0080*/  UMOV UR4, 0x400 ;  /* 0x0000040000047882 */ /* 0x000fe20000000000 */
[----:B------:R-:W-:-:S06]  /*0090*/  MOV R24, 0x3d800000 ;  /* 0x3d80000000187802 */ /* 0x000fcc0000000f00 */
[----:B------:R-:W5:Y:S01]  /*00a0*/  LDC.64 R16, c[0x0][0x230] ;  /* 0x00008c00ff107b82 */ /* 0x000f620000000a00 */
[----:B-1----:R-:W-:Y:S02]  /*00b0*/  SHF.R.U32.HI R9, RZ, 0x3, R7 ;  /* 0x00000003ff097819 */ /* 0x002fe40000011607 */
[----:B---3--:R-:W-:Y:S02]  /*00c0*/  SHF.L.U32 R0, R6, 0x3, RZ ;  /* 0x0000000306007819 */ /* 0x008fe400000006ff */
[----:B------:R-:W-:Y:S02]  /*00d0*/  SGXT.U32 R9, R9, 0x3 ;  /* 0x000000030909781a */ /* 0x000fe40000000000 */
[----:B------:R-:W-:Y:S02]  /*00e0*/  SHF.R.S32.HI R13, RZ, 0x1c, R6 ;  /* 0x0000001cff0d7819 */ /* 0x000fe40000011406 */
[----:B------:R-:W-:Y:S02]  /*00f0*/  SHF.L.U32 R6, R7, 0x1, RZ ;  /* 0x0000000107067819 */ /* 0x000fe400000006ff */
[----:B------:R-:W-:-:S02]  /*0100*/  LOP3.LUT R8, R0, R9, RZ, 0xfc, !PT ;  /* 0x0000000900087212 */ /* 0x000fc400078efcff */
[----:B------:R-:W-:Y:S02]  /*0110*/  SGXT R13, R13, 0x1 ;  /* 0x000000010d0d781a */ /* 0x000fe40000000200 */
[----:B------:R-:W-:Y:S02]  /*0120*/  LOP3.LUT R11, R6, 0xe, RZ, 0xc0, !PT ;  /* 0x0000000e060b7812 */ /* 0x000fe400078ec0ff */
[----:B------:R-:W-:Y:S02]  /*0130*/  LEA.HI R13, R13, R8, RZ, 0x2 ;  /* 0x000000080d0d7211 */ /* 0x000fe400078f10ff */
[C---:B------:R-:W-:Y:S02]  /*0140*/  ISETP.GE.AND P1, PT, R8.reuse, 0x10, PT ;  /* 0x000000100800780c */ /* 0x040fe40003f26270 */
[----:B------:R-:W-:Y:S02]  /*0150*/  LEA R6, R8, R11, 0x4 ;  /* 0x0000000b08067211 */ /* 0x000fe400078e20ff */
[----:B------:R-:W-:-:S03]  /*0160*/  LOP3.LUT R13, R13, 0xfffffffc, RZ, 0xc0, !PT ;  /* 0xfffffffc0d0d7812 */ /* 0x000fc600078ec0ff */
[----:B--2---:R-:W-:Y:S01]  /*0170*/  IMAD.WIDE R2, R6, 0x4, R2 ;  /* 0x0000000406027825 */ /* 0x004fe200078e0202 */
[----:B------:R-:W-:Y:S01]  /*0180*/  IADD3 R11, R8, -R13, RZ ;  /* 0x8000000d080b7210 */ /* 0x000fe20007ffe0ff */
[----:B------:R-:W-:-:S04]  /*0190*/  HFMA2.MMA R8, -RZ, RZ, 0, 0 ;  /* 0x00000000ff087435 */ /* 0x000fc800000001ff */
[----:B------:R-:W2:Y:S01]  /*01a0*/  @!P1 LDG.E.64 R14, desc[UR6][R2.64] ;  /* 0x00000006020e9981 */ /* 0x000ea2000c1e1b00 */
[----:B----4-:R-:W-:-:S05]  /*01b0*/  IMAD.WIDE R10, R11, 0x4, R4 ;  /* 0x000000040b0a7825 */ /* 0x010fca00078e0204 */
[----:B------:R-:W3:Y:S01]  /*01c0*/  @!P1 LDG.E.EL R8, desc[UR6][R10.64] ;  /* 0x000000060a089981 */ /* 0x000ee2000c2e1900 */
[----:B-----5:R-:W-:Y:S01]  /*01d0*/  UPRMT UR4, UR5, 0x654, UR4 ;  /* 0x0000065405047896 */ /* 0x020fe20008000004 */
[----:B------:R-:W-:Y:S01]  /*01e0*/  LOP3.LUT P0, RZ, R7, 0x38, RZ, 0xc0, !PT ;  /* 0x0000003807ff7812 */ /* 0x000fe2000780c0ff */
[----:B0-----:R-:W-:-:S04]  /*01f0*/  IMAD.WIDE R16, R6, 0x4, R16 ;  /* 0x0000000406107825 */ /* 0x001fc800078e0210 */
[----:B------:R-:W-:Y:S02]  /*0200*/  LEA R19, R9, UR4, 0x2 ;  /* 0x0000000409137c11 */ /* 0x000fe4000f8e10ff */
[----:B--2---:R-:W-:Y:S02]  /*0210*/  SEL R5, R14, RZ, !P1 ;  /* 0x000000ff0e057207 */ /* 0x004fe40004800000 */
[----:B------:R-:W-:-:S03]  /*0220*/  SEL R15, R15, RZ, !P1 ;  /* 0x000000ff0f0f7207 */ /* 0x000fc60004800000 */
[--C-:B---3--:R-:W-:Y:S02]  /*0230*/  FADD R4, R5, R8.reuse ;  /* 0x0000000805047221 */ /* 0x108fe40000000000 */
[----:B------:R-:W-:-:S04]  /*0240*/  FADD R5, R15, R8 ;  /* 0x000000080f057221 */ /* 0x000fc80000000000 */
[----:B------:R-:W-:-:S05]  /*0250*/  FADD R8, R4, R5 ;  /* 0x0000000504087221 */ /* 0x000fca0000000000 */
[----:B------:R-:W-:-:S05]  /*0260*/  FSEL R12, R8, RZ, !P1 ;  /* 0x000000ff080c7208 */ /* 0x000fca0004800000 */
[----:B------:R-:W0:Y:S02]  /*0270*/  SHFL.BFLY PT, R13, R12, 0x4, 0x1f ;  /* 0x0c801f000c0d7f89 */ /* 0x000e2400000e0000 */
[----:B0-----:R-:W-:-:S05]  /*0280*/  FADD R13, R12, R13 ;  /* 0x0000000d0c0d7221 */ /* 0x001fca0000000000 */
[----:B------:R-:W0:Y:S02]  /*0290*/  SHFL.BFLY PT, R8, R13, 0x2, 0x1f ;  /* 0x0c401f000d087f89 */ /* 0x000e2400000e0000 */
[----:B0-----:R-:W-:-:S05]  /*02a0*/  FADD R14, R13, R8 ;  /* 0x000000080d0e7221 */ /* 0x001fca0000000000 */
[----:B------:R-:W0:Y:S02]  /*02b0*/  SHFL.BFLY PT, R11, R14, 0x1, 0x1f ;  /* 0x0c201f000e0b7f89 */ /* 0x000e2400000e0000 */
[----:B0-----:R-:W-:-:S04]  /*02c0*/  FADD R18, R14, R11 ;  /* 0x0000000b0e127221 */ /* 0x001fc80000000000 */
[C---:B------:R-:W-:Y:S01]  /*02d0*/  FFMA R8, R18.reuse, -0.0625, R5 ;  /* 0xbd80000012087823 */ /* 0x040fe20000000005 */
[----:B------:R-:W-:Y:S01]  /*02e0*/  FFMA R10, R18, -0.0625, R4 ;  /* 0xbd800000120a7823 */ /* 0x000fe20000000004 */
[----:B------:R-:W-:Y:S02]  /*02f0*/  STS [R19], R18 ;  /* 0x0000001213007388 */ /* 0x000fe40000000800 */
[----:B------:R-:W-:-:S04]  /*0300*/  FMUL R11, R8, R8 ;  /* 0x00000008080b7220 */ /* 0x000fc80000400000 */
[----:B------:R-:W-:-:S05]  /*0310*/  FFMA R11, R10, R10, R11 ;  /* 0x0000000a0a0b7223 */ /* 0x000fca000000000b */
[----:B------:R-:W-:-:S05]  /*0320*/  FSEL R15, R11, RZ, !P1 ;  /* 0x000000ff0b0f7208 */ /* 0x000fca0004800000 */
[----:B------:R-:W0:Y:S02]  /*0330*/  SHFL.BFLY PT, R12, R15, 0x4, 0x1f ;  /* 0x0c801f000f0c7f89 */ /* 0x000e2400000e0000 */
[----:B0-----:R-:W-:-:S05]  /*0340*/  FADD R12, R15, R12 ;  /* 0x0000000c0f0c7221 */ /* 0x001fca0000000000 */
[----:B------:R-:W0:Y:S02]  /*0350*/  SHFL.BFLY PT, R11, R12, 0x2, 0x1f ;  /* 0x0c401f000c0b7f89 */ /* 0x000e2400000e0000 */
[----:B0-----:R-:W-:Y:S01]  /*0360*/  FADD R13, R12, R11 ;  /* 0x0000000b0c0d7221 */ /* 0x001fe20000000000 */
[----:B------:R-:W-:Y:S02]  /*0370*/  LOP3.LUT R11, R7, 0x7, RZ, 0xc0, !PT ;  /* 0x00000007070b7812 */ /* 0x000fe400078ec0ff */
[----:B------:R-:W-:Y:S02]  /*0380*/  LOP3.LUT R7, R0, 0x7, R7, 0xf8, !PT ;  /* 0x0000000700077812 */ /* 0x000fe400078ef807 */
[----:B------:R-:W-:Y:S01]  /*0390*/  LEA R20, R11, UR4, 0x2 ;  /* 0x000000040b147c11 */ /* 0x000fe2000f8e10ff */
[----:B------:R-:W-:Y:S01]  /*03a0*/  BAR.SYNC.DEFER_BLOCKING 0x0 ;  /* 0x0000000000007b1d */ /* 0x000fe20000010000 */
[----:B------:R-:W-:-:S05]  /*03b0*/  ISETP.LT.AND P0, PT, R7, 0x10, !P0 ;  /* 0x000000100700780c */ /* 0x000fca0004701270 */
[----:B------:R-:W0:Y:S04]  /*03c0*/  SHFL.BFLY PT, R14, R13, 0x1, 0x1f ;  /* 0x0c201f000d0e7f89 */ /* 0x000e2800000e0000 */
[----:B------:R-:W-:Y:S01]  /*03d0*/  LDS R9, [R20] ;  /* 0x0000000014097984 */ /* 0x000fe20000000800 */
[----:B0-----:R-:W-:Y:S01]  /*03e0*/  FADD R22, R13, R14 ;  /* 0x0000000e0d167221 */ /* 0x001fe20000000000 */
[----:B------:R-:W-:Y:S03]  /*03f0*/  BAR.SYNC.DEFER_BLOCKING 0x0 ;  /* 0x0000000000007b1d */ /* 0x000fe60000010000 */
[----:B------:R-:W-:-:S05]  /*0400*/  FFMA R23, R22, R24, 9.9999997473787516356e-06 ;  /* 0x3727c5ac16177423 */ /* 0x000fca0000000018 */
[----:B------:R-:W0:Y:S01]  /*0410*/  LDC.64 R14, c[0x0][0x218] ;  /* 0x00008600ff0e7b82 */ /* 0x000e220000000a00 */
[----:B------:R-:W1:Y:S07]  /*0420*/  MUFU.RSQ R23, R23 ;  /* 0x0000001700177308 */ /* 0x000e6e0000001400 */
[----:B------:R-:W2:Y:S01]  /*0430*/  LDC.64 R12, c[0x0][0x228] ;  /* 0x00008a00ff0c7b82 */ /* 0x000ea20000000a00 */
[----:B------:R-:W-:Y:S01]  /*0440*/  STS [R19], R22 ;  /* 0x0000001613007388 */ /* 0x000fe20000000800 */
[-C--:B-1----:R-:W-:Y:S01]  /*0450*/  FMUL R10, R10, R23.reuse ;  /* 0x000000170a0a7220 */ /* 0x082fe20000400000 */
[----:B------:R-:W-:-:S05]  /*0460*/  FMUL R11, R8, R23 ;  /* 0x00000017080b7220 */ /* 0x000fca0000400000 */
[----:B------:R-:W-:Y:S01]  /*0470*/  BAR.SYNC.DEFER_BLOCKING 0x0 ;  /* 0x0000000000007b1d */ /* 0x000fe20000010000 */
[----:B------:R-:W-:Y:S01]  /*0480*/  FSETP.GT.AND P2, PT, R10, RZ, PT ;  /* 0x000000ff0a00720b */ /* 0x000fe20003f44000 */
[----:B0-----:R-:W-:Y:S01]  /*0490*/  IMAD.WIDE R14, R7, 0x4, R14 ;  /* 0x00000004070e7825 */ /* 0x001fe200078e020e */
[----:B------:R-:W-:-:S03]  /*04a0*/  FSETP.GT.AND P3, PT, R11, RZ, PT ;  /* 0x000000ff0b00720b */ /* 0x000fc60003f64000 */
[----:B--2---:R-:W-:-:S08]  /*04b0*/  IMAD.WIDE R12, R7, 0x4, R12 ;  /* 0x00000004070c7825 */ /* 0x004fd000078e020c */
[----:B------:R-:W-:Y:S02]  /*04c0*/  @!P2 FMUL R10, R10, 0.20000000298023223877 ;  /* 0x3e4ccccd0a0aa820 */ /* 0x000fe40000400000 */
[----:B------:R-:W-:Y:S01]  /*04d0*/  @!P3 FMUL R11, R11, 0.20000000298023223877 ;  /* 0x3e4ccccd0b0bb820 */ /* 0x000fe20000400000 */
[----:B------:R-:W0:Y:S04]  /*04e0*/  LDS R21, [R20] ;  /* 0x0000000014157984 */ /* 0x000e280000000800 */
[----:B------:R1:W-:Y:S01]  /*04f0*/  @!P1 STG.E.64 desc[UR6][R2.64], R4 ;  /* 0x0000000402009986 */ /* 0x0003e2000c101b06 */
[----:B0-----:R-:W-:-:S06]  /*0500*/  FFMA R21, R21, R24, 9.9999997473787516356e-06 ;  /* 0x3727c5ac15157423 */ /* 0x001fcc0000000018 */
[----:B------:R-:W0:Y:S01]  /*0510*/  MUFU.RSQ R21, R21 ;  /* 0x0000001500157308 */ /* 0x000e220000001400 */
[----:B------:R-:W-:Y:S06]  /*0520*/  BAR.SYNC.DEFER_BLOCKING 0x0 ;  /* 0x0000000000007b1d */ /* 0x000fec0000010000 */
[----:B0-----:R1:W-:Y:S04]  /*0530*/  @P0 STG.E desc[UR6][R14.64], R21 ;  /* 0x000000150e000986 */ /* 0x0013e8000c101906 */
[----:B------:R1:W-:Y:S01]  /*0540*/  @!P1 STG.E.64 desc[UR6][R16.64], R10 ;  /* 0x0000000a10009986 */ /* 0x0003e2000c101b06 */
[----:B------:R-:W-:Y:S05]  /*0550*/  @!P0 EXIT ;  /* 0x000000000000894d */ /* 0x000fea0003800000 */
[----:B------:R-:W-:-:S05]  /*0560*/  FMUL R9, R9, 0.0625 ;  /* 0x3d80000009097820 */ /* 0x000fca0000400000 */
[----:B------:R-:W-:Y:S01]  /*0570*/  STG.E desc[UR6][R12.64], R9 ;  /* 0x000000090c007986 */ /* 0x000fe2000c101906 */
[----:B------:R-:W-:Y:S05]  /*0580*/  EXIT ;  /* 0x000000000000794d */ /* 0x000fea0003800000 */
.L_x_0:
[----:B------:R-:W-:-:S00]  /*0590*/  BRA `(.L_x_0) ;  /* 0xfffffffc00fc7947 */ /* 0x000fc0000383ffff */
[----:B------:R-:W-:-:S00]  /*05a0*/  NOP ;  /* 0x0000000000007918 */ /* 0x000fc00000000000 */
        /* <DEDUP_REMOVED lines=13> */
.L_x_1:


//--------------------- .nv.global.init           --------------------------
	.section	.nv.global.init,"aw",@progbits
.nv.global.init:
	.type		_$_str,@object
	.size		_$_str,(.L_0 - _$_str)
_$_str:
        /*0000*/ 	.byte	0x5f, 0x5f, 0x43, 0x55, 0x44, 0x41, 0x5f, 0x46, 0x54, 0x5a, 0x00
.L_0:


//--------------------- .nv.shared.triton_per_fused__native_batch_norm_legit_convolution_leaky_relu_1 --------------------------
	.section	.nv.shared.triton_per_fused__native_batch_norm_legit_convolution_leaky_relu_1,"aw",@nobits
	.sectionflags	@""
	.align	16
	.zero		1024


//--------------------- .nv.constant0.triton_per_fused__native_batch_norm_legit_convolution_leaky_relu_1 --------------------------
	.section	.nv.constant0.triton_per_fused__native_batch_norm_legit_convolution_leaky_relu_1,"a",@progbits
	.sectionflags	@""
	.align	4
.nv.constant0.triton_per_fused__native_batch_norm_legit_convolution_leaky_relu_1:
	.zero		576
